//
// Generated by NVIDIA NVVM Compiler
//
// Compiler Build ID: CL-36424714
// Cuda compilation tools, release 13.0, V13.0.88
// Based on NVVM 20.0.0
//

.version 9.0
.target sm_100
.address_size 64

	// .globl	_Z16histogram_kernelPKcjiiPj
.extern .shared .align 16 .b8 s_hist[];

.visible .entry _Z16histogram_kernelPKcjiiPj(
	.param .u64 .ptr .align 1 _Z16histogram_kernelPKcjiiPj_param_0,
	.param .u32 _Z16histogram_kernelPKcjiiPj_param_1,
	.param .u32 _Z16histogram_kernelPKcjiiPj_param_2,
	.param .u32 _Z16histogram_kernelPKcjiiPj_param_3,
	.param .u64 .ptr .align 1 _Z16histogram_kernelPKcjiiPj_param_4
)
{
	.reg .pred 	%p<135>;
	.reg .b32 	%r<384>;
	.reg .b64 	%rd<9>;

	ld.param.u64 	%rd4, [_Z16histogram_kernelPKcjiiPj_param_0];
	ld.param.u32 	%r47, [_Z16histogram_kernelPKcjiiPj_param_1];
	ld.param.u32 	%r48, [_Z16histogram_kernelPKcjiiPj_param_2];
	ld.param.u32 	%r49, [_Z16histogram_kernelPKcjiiPj_param_3];
	ld.param.u64 	%rd5, [_Z16histogram_kernelPKcjiiPj_param_4];
	sub.s32 	%r1, %r49, %r48;
	mov.u32 	%r383, %tid.x;
	shl.b32 	%r50, %r1, 5;
	add.s32 	%r3, %r50, 32;
	setp.ge.s32 	%p1, %r383, %r3;
	@%p1 bra 	$L__BB0_3;
	mov.u32 	%r4, %ntid.x;
	mov.u32 	%r381, %r383;
$L__BB0_2:
	shl.b32 	%r51, %r381, 2;
	mov.u32 	%r52, s_hist;
	add.s32 	%r53, %r52, %r51;
	mov.b32 	%r54, 0;
	st.shared.u32 	[%r53], %r54;
	add.s32 	%r381, %r381, %r4;
	setp.lt.s32 	%p2, %r381, %r3;
	@%p2 bra 	$L__BB0_2;
$L__BB0_3:
	bar.sync 	0;
	and.b32  	%r7, %r383, 31;
	mov.u32 	%r55, %ctaid.x;
	mov.u32 	%r8, %ntid.x;
	mad.lo.s32 	%r56, %r55, %r8, %r383;
	shl.b32 	%r382, %r56, 5;
	setp.ge.u32 	%p3, %r382, %r47;
	@%p3 bra 	$L__BB0_102;
	mov.u32 	%r57, %nctaid.x;
	mul.lo.s32 	%r58, %r57, %r8;
	shl.b32 	%r10, %r58, 5;
	cvta.to.global.u64 	%rd1, %rd4;
$L__BB0_5:
	setp.ge.u32 	%p4, %r382, %r47;
	cvt.s64.s32 	%rd6, %r382;
	add.s64 	%rd2, %rd1, %rd6;
	@%p4 bra 	$L__BB0_8;
	ld.global.u8 	%r12, [%rd2];
	setp.lt.s32 	%p5, %r12, %r48;
	setp.lt.s32 	%p6, %r49, %r12;
	or.pred  	%p7, %p5, %p6;
	@%p7 bra 	$L__BB0_8;
	sub.s32 	%r59, %r12, %r48;
	shl.b32 	%r60, %r59, 7;
	shl.b32 	%r61, %r7, 2;
	or.b32  	%r62, %r60, %r61;
	mov.u32 	%r63, s_hist;
	add.s32 	%r64, %r63, %r62;
	atom.shared.add.u32 	%r65, [%r64], 1;
$L__BB0_8:
	add.s32 	%r66, %r382, 1;
	setp.ge.u32 	%p8, %r66, %r47;
	@%p8 bra 	$L__BB0_11;
	ld.global.u8 	%r13, [%rd2+1];
	setp.lt.s32 	%p9, %r13, %r48;
	setp.lt.s32 	%p10, %r49, %r13;
	or.pred  	%p11, %p9, %p10;
	@%p11 bra 	$L__BB0_11;
	sub.s32 	%r67, %r13, %r48;
	shl.b32 	%r68, %r67, 7;
	shl.b32 	%r69, %r7, 2;
	or.b32  	%r70, %r68, %r69;
	mov.u32 	%r71, s_hist;
	add.s32 	%r72, %r71, %r70;
	atom.shared.add.u32 	%r73, [%r72], 1;
$L__BB0_11:
	add.s32 	%r74, %r382, 2;
	setp.ge.u32 	%p12, %r74, %r47;
	@%p12 bra 	$L__BB0_14;
	ld.global.u8 	%r14, [%rd2+2];
	setp.lt.s32 	%p13, %r14, %r48;
	setp.lt.s32 	%p14, %r49, %r14;
	or.pred  	%p15, %p13, %p14;
	@%p15 bra 	$L__BB0_14;
	sub.s32 	%r75, %r14, %r48;
	shl.b32 	%r76, %r75, 7;
	shl.b32 	%r77, %r7, 2;
	or.b32  	%r78, %r76, %r77;
	mov.u32 	%r79, s_hist;
	add.s32 	%r80, %r79, %r78;
	atom.shared.add.u32 	%r81, [%r80], 1;
$L__BB0_14:
	add.s32 	%r82, %r382, 3;
	setp.ge.u32 	%p16, %r82, %r47;
	@%p16 bra 	$L__BB0_17;
	ld.global.u8 	%r15, [%rd2+3];
	setp.lt.s32 	%p17, %r15, %r48;
	setp.lt.s32 	%p18, %r49, %r15;
	or.pred  	%p19, %p17, %p18;
	@%p19 bra 	$L__BB0_17;
	sub.s32 	%r83, %r15, %r48;
	shl.b32 	%r84, %r83, 7;
	shl.b32 	%r85, %r7, 2;
	or.b32  	%r86, %r84, %r85;
	mov.u32 	%r87, s_hist;
	add.s32 	%r88, %r87, %r86;
	atom.shared.add.u32 	%r89, [%r88], 1;
$L__BB0_17:
	add.s32 	%r90, %r382, 4;
	setp.ge.u32 	%p20, %r90, %r47;
	@%p20 bra 	$L__BB0_20;
	ld.global.u8 	%r16, [%rd2+4];
	setp.lt.s32 	%p21, %r16, %r48;
	setp.lt.s32 	%p22, %r49, %r16;
	or.pred  	%p23, %p21, %p22;
	@%p23 bra 	$L__BB0_20;
	sub.s32 	%r91, %r16, %r48;
	shl.b32 	%r92, %r91, 7;
	shl.b32 	%r93, %r7, 2;
	or.b32  	%r94, %r92, %r93;
	mov.u32 	%r95, s_hist;
	add.s32 	%r96, %r95, %r94;
	atom.shared.add.u32 	%r97, [%r96], 1;
$L__BB0_20:
	add.s32 	%r98, %r382, 5;
	setp.ge.u32 	%p24, %r98, %r47;
	@%p24 bra 	$L__BB0_23;
	ld.global.u8 	%r17, [%rd2+5];
	setp.lt.s32 	%p25, %r17, %r48;
	setp.lt.s32 	%p26, %r49, %r17;
	or.pred  	%p27, %p25, %p26;
	@%p27 bra 	$L__BB0_23;
	sub.s32 	%r99, %r17, %r48;
	shl.b32 	%r100, %r99, 7;
	shl.b32 	%r101, %r7, 2;
	or.b32  	%r102, %r100, %r101;
	mov.u32 	%r103, s_hist;
	add.s32 	%r104, %r103, %r102;
	atom.shared.add.u32 	%r105, [%r104], 1;
$L__BB0_23:
	add.s32 	%r106, %r382, 6;
	setp.ge.u32 	%p28, %r106, %r47;
	@%p28 bra 	$L__BB0_26;
	ld.global.u8 	%r18, [%rd2+6];
	setp.lt.s32 	%p29, %r18, %r48;
	setp.lt.s32 	%p30, %r49, %r18;
	or.pred  	%p31, %p29, %p30;
	@%p31 bra 	$L__BB0_26;
	sub.s32 	%r107, %r18, %r48;
	shl.b32 	%r108, %r107, 7;
	shl.b32 	%r109, %r7, 2;
	or.b32  	%r110, %r108, %r109;
	mov.u32 	%r111, s_hist;
	add.s32 	%r112, %r111, %r110;
	atom.shared.add.u32 	%r113, [%r112], 1;
$L__BB0_26:
	add.s32 	%r114, %r382, 7;
	setp.ge.u32 	%p32, %r114, %r47;
	@%p32 bra 	$L__BB0_29;
	ld.global.u8 	%r19, [%rd2+7];
	setp.lt.s32 	%p33, %r19, %r48;
	setp.lt.s32 	%p34, %r49, %r19;
	or.pred  	%p35, %p33, %p34;
	@%p35 bra 	$L__BB0_29;
	sub.s32 	%r115, %r19, %r48;
	shl.b32 	%r116, %r115, 7;
	shl.b32 	%r117, %r7, 2;
	or.b32  	%r118, %r116, %r117;
	mov.u32 	%r119, s_hist;
	add.s32 	%r120, %r119, %r118;
	atom.shared.add.u32 	%r121, [%r120], 1;
$L__BB0_29:
	add.s32 	%r122, %r382, 8;
	setp.ge.u32 	%p36, %r122, %r47;
	@%p36 bra 	$L__BB0_32;
	ld.global.u8 	%r20, [%rd2+8];
	setp.lt.s32 	%p37, %r20, %r48;
	setp.lt.s32 	%p38, %r49, %r20;
	or.pred  	%p39, %p37, %p38;
	@%p39 bra 	$L__BB0_32;
	sub.s32 	%r123, %r20, %r48;
	shl.b32 	%r124, %r123, 7;
	shl.b32 	%r125, %r7, 2;
	or.b32  	%r126, %r124, %r125;
	mov.u32 	%r127, s_hist;
	add.s32 	%r128, %r127, %r126;
	atom.shared.add.u32 	%r129, [%r128], 1;
$L__BB0_32:
	add.s32 	%r130, %r382, 9;
	setp.ge.u32 	%p40, %r130, %r47;
	@%p40 bra 	$L__BB0_35;
	ld.global.u8 	%r21, [%rd2+9];
	setp.lt.s32 	%p41, %r21, %r48;
	setp.lt.s32 	%p42, %r49, %r21;
	or.pred  	%p43, %p41, %p42;
	@%p43 bra 	$L__BB0_35;
	sub.s32 	%r131, %r21, %r48;
	shl.b32 	%r132, %r131, 7;
	shl.b32 	%r133, %r7, 2;
	or.b32  	%r134, %r132, %r133;
	mov.u32 	%r135, s_hist;
	add.s32 	%r136, %r135, %r134;
	atom.shared.add.u32 	%r137, [%r136], 1;
$L__BB0_35:
	add.s32 	%r138, %r382, 10;
	setp.ge.u32 	%p44, %r138, %r47;
	@%p44 bra 	$L__BB0_38;
	ld.global.u8 	%r22, [%rd2+10];
	setp.lt.s32 	%p45, %r22, %r48;
	setp.lt.s32 	%p46, %r49, %r22;
	or.pred  	%p47, %p45, %p46;
	@%p47 bra 	$L__BB0_38;
	sub.s32 	%r139, %r22, %r48;
	shl.b32 	%r140, %r139, 7;
	shl.b32 	%r141, %r7, 2;
	or.b32  	%r142, %r140, %r141;
	mov.u32 	%r143, s_hist;
	add.s32 	%r144, %r143, %r142;
	atom.shared.add.u32 	%r145, [%r144], 1;
$L__BB0_38:
	add.s32 	%r146, %r382, 11;
	setp.ge.u32 	%p48, %r146, %r47;
	@%p48 bra 	$L__BB0_41;
	ld.global.u8 	%r23, [%rd2+11];
	setp.lt.s32 	%p49, %r23, %r48;
	setp.lt.s32 	%p50, %r49, %r23;
	or.pred  	%p51, %p49, %p50;
	@%p51 bra 	$L__BB0_41;
	sub.s32 	%r147, %r23, %r48;
	shl.b32 	%r148, %r147, 7;
	shl.b32 	%r149, %r7, 2;
	or.b32  	%r150, %r148, %r149;
	mov.u32 	%r151, s_hist;
	add.s32 	%r152, %r151, %r150;
	atom.shared.add.u32 	%r153, [%r152], 1;
$L__BB0_41:
	add.s32 	%r154, %r382, 12;
	setp.ge.u32 	%p52, %r154, %r47;
	@%p52 bra 	$L__BB0_44;
	ld.global.u8 	%r24, [%rd2+12];
	setp.lt.s32 	%p53, %r24, %r48;
	setp.lt.s32 	%p54, %r49, %r24;
	or.pred  	%p55, %p53, %p54;
	@%p55 bra 	$L__BB0_44;
	sub.s32 	%r155, %r24, %r48;
	shl.b32 	%r156, %r155, 7;
	shl.b32 	%r157, %r7, 2;
	or.b32  	%r158, %r156, %r157;
	mov.u32 	%r159, s_hist;
	add.s32 	%r160, %r159, %r158;
	atom.shared.add.u32 	%r161, [%r160], 1;
$L__BB0_44:
	add.s32 	%r162, %r382, 13;
	setp.ge.u32 	%p56, %r162, %r47;
	@%p56 bra 	$L__BB0_47;
	ld.global.u8 	%r25, [%rd2+13];
	setp.lt.s32 	%p57, %r25, %r48;
	setp.lt.s32 	%p58, %r49, %r25;
	or.pred  	%p59, %p57, %p58;
	@%p59 bra 	$L__BB0_47;
	sub.s32 	%r163, %r25, %r48;
	shl.b32 	%r164, %r163, 7;
	shl.b32 	%r165, %r7, 2;
	or.b32  	%r166, %r164, %r165;
	mov.u32 	%r167, s_hist;
	add.s32 	%r168, %r167, %r166;
	atom.shared.add.u32 	%r169, [%r168], 1;
$L__BB0_47:
	add.s32 	%r170, %r382, 14;
	setp.ge.u32 	%p60, %r170, %r47;
	@%p60 bra 	$L__BB0_50;
	ld.global.u8 	%r26, [%rd2+14];
	setp.lt.s32 	%p61, %r26, %r48;
	setp.lt.s32 	%p62, %r49, %r26;
	or.pred  	%p63, %p61, %p62;
	@%p63 bra 	$L__BB0_50;
	sub.s32 	%r171, %r26, %r48;
	shl.b32 	%r172, %r171, 7;
	shl.b32 	%r173, %r7, 2;
	or.b32  	%r174, %r172, %r173;
	mov.u32 	%r175, s_hist;
	add.s32 	%r176, %r175, %r174;
	atom.shared.add.u32 	%r177, [%r176], 1;
$L__BB0_50:
	add.s32 	%r178, %r382, 15;
	setp.ge.u32 	%p64, %r178, %r47;
	@%p64 bra 	$L__BB0_53;
	ld.global.u8 	%r27, [%rd2+15];
	setp.lt.s32 	%p65, %r27, %r48;
	setp.lt.s32 	%p66, %r49, %r27;
	or.pred  	%p67, %p65, %p66;
	@%p67 bra 	$L__BB0_53;
	sub.s32 	%r179, %r27, %r48;
	shl.b32 	%r180, %r179, 7;
	shl.b32 	%r181, %r7, 2;
	or.b32  	%r182, %r180, %r181;
	mov.u32 	%r183, s_hist;
	add.s32 	%r184, %r183, %r182;
	atom.shared.add.u32 	%r185, [%r184], 1;
$L__BB0_53:
	add.s32 	%r186, %r382, 16;
	setp.ge.u32 	%p68, %r186, %r47;
	@%p68 bra 	$L__BB0_56;
	ld.global.u8 	%r28, [%rd2+16];
	setp.lt.s32 	%p69, %r28, %r48;
	setp.lt.s32 	%p70, %r49, %r28;
	or.pred  	%p71, %p69, %p70;
	@%p71 bra 	$L__BB0_56;
	sub.s32 	%r187, %r28, %r48;
	shl.b32 	%r188, %r187, 7;
	shl.b32 	%r189, %r7, 2;
	or.b32  	%r190, %r188, %r189;
	mov.u32 	%r191, s_hist;
	add.s32 	%r192, %r191, %r190;
	atom.shared.add.u32 	%r193, [%r192], 1;
$L__BB0_56:
	add.s32 	%r194, %r382, 17;
	setp.ge.u32 	%p72, %r194, %r47;
	@%p72 bra 	$L__BB0_59;
	ld.global.u8 	%r29, [%rd2+17];
	setp.lt.s32 	%p73, %r29, %r48;
	setp.lt.s32 	%p74, %r49, %r29;
	or.pred  	%p75, %p73, %p74;
	@%p75 bra 	$L__BB0_59;
	sub.s32 	%r195, %r29, %r48;
	shl.b32 	%r196, %r195, 7;
	shl.b32 	%r197, %r7, 2;
	or.b32  	%r198, %r196, %r197;
	mov.u32 	%r199, s_hist;
	add.s32 	%r200, %r199, %r198;
	atom.shared.add.u32 	%r201, [%r200], 1;
$L__BB0_59:
	add.s32 	%r202, %r382, 18;
	setp.ge.u32 	%p76, %r202, %r47;
	@%p76 bra 	$L__BB0_62;
	ld.global.u8 	%r30, [%rd2+18];
	setp.lt.s32 	%p77, %r30, %r48;
	setp.lt.s32 	%p78, %r49, %r30;
	or.pred  	%p79, %p77, %p78;
	@%p79 bra 	$L__BB0_62;
	sub.s32 	%r203, %r30, %r48;
	shl.b32 	%r204, %r203, 7;
	shl.b32 	%r205, %r7, 2;
	or.b32  	%r206, %r204, %r205;
	mov.u32 	%r207, s_hist;
	add.s32 	%r208, %r207, %r206;
	atom.shared.add.u32 	%r209, [%r208], 1;
$L__BB0_62:
	add.s32 	%r210, %r382, 19;
	setp.ge.u32 	%p80, %r210, %r47;
	@%p80 bra 	$L__BB0_65;
	ld.global.u8 	%r31, [%rd2+19];
	setp.lt.s32 	%p81, %r31, %r48;
	setp.lt.s32 	%p82, %r49, %r31;
	or.pred  	%p83, %p81, %p82;
	@%p83 bra 	$L__BB0_65;
	sub.s32 	%r211, %r31, %r48;
	shl.b32 	%r212, %r211, 7;
	shl.b32 	%r213, %r7, 2;
	or.b32  	%r214, %r212, %r213;
	mov.u32 	%r215, s_hist;
	add.s32 	%r216, %r215, %r214;
	atom.shared.add.u32 	%r217, [%r216], 1;
$L__BB0_65:
	add.s32 	%r218, %r382, 20;
	setp.ge.u32 	%p84, %r218, %r47;
	@%p84 bra 	$L__BB0_68;
	ld.global.u8 	%r32, [%rd2+20];
	setp.lt.s32 	%p85, %r32, %r48;
	setp.lt.s32 	%p86, %r49, %r32;
	or.pred  	%p87, %p85, %p86;
	@%p87 bra 	$L__BB0_68;
	sub.s32 	%r219, %r32, %r48;
	shl.b32 	%r220, %r219, 7;
	shl.b32 	%r221, %r7, 2;
	or.b32  	%r222, %r220, %r221;
	mov.u32 	%r223, s_hist;
	add.s32 	%r224, %r223, %r222;
	atom.shared.add.u32 	%r225, [%r224], 1;
$L__BB0_68:
	add.s32 	%r226, %r382, 21;
	setp.ge.u32 	%p88, %r226, %r47;
	@%p88 bra 	$L__BB0_71;
	ld.global.u8 	%r33, [%rd2+21];
	setp.lt.s32 	%p89, %r33, %r48;
	setp.lt.s32 	%p90, %r49, %r33;
	or.pred  	%p91, %p89, %p90;
	@%p91 bra 	$L__BB0_71;
	sub.s32 	%r227, %r33, %r48;
	shl.b32 	%r228, %r227, 7;
	shl.b32 	%r229, %r7, 2;
	or.b32  	%r230, %r228, %r229;
	mov.u32 	%r231, s_hist;
	add.s32 	%r232, %r231, %r230;
	atom.shared.add.u32 	%r233, [%r232], 1;
$L__BB0_71:
	add.s32 	%r234, %r382, 22;
	setp.ge.u32 	%p92, %r234, %r47;
	@%p92 bra 	$L__BB0_74;
	ld.global.u8 	%r34, [%rd2+22];
	setp.lt.s32 	%p93, %r34, %r48;
	setp.lt.s32 	%p94, %r49, %r34;
	or.pred  	%p95, %p93, %p94;
	@%p95 bra 	$L__BB0_74;
	sub.s32 	%r235, %r34, %r48;
	shl.b32 	%r236, %r235, 7;
	shl.b32 	%r237, %r7, 2;
	or.b32  	%r238, %r236, %r237;
	mov.u32 	%r239, s_hist;
	add.s32 	%r240, %r239, %r238;
	atom.shared.add.u32 	%r241, [%r240], 1;
$L__BB0_74:
	add.s32 	%r242, %r382, 23;
	setp.ge.u32 	%p96, %r242, %r47;
	@%p96 bra 	$L__BB0_77;
	ld.global.u8 	%r35, [%rd2+23];
	setp.lt.s32 	%p97, %r35, %r48;
	setp.lt.s32 	%p98, %r49, %r35;
	or.pred  	%p99, %p97, %p98;
	@%p99 bra 	$L__BB0_77;
	sub.s32 	%r243, %r35, %r48;
	shl.b32 	%r244, %r243, 7;
	shl.b32 	%r245, %r7, 2;
	or.b32  	%r246, %r244, %r245;
	mov.u32 	%r247, s_hist;
	add.s32 	%r248, %r247, %r246;
	atom.shared.add.u32 	%r249, [%r248], 1;
$L__BB0_77:
	add.s32 	%r250, %r382, 24;
	setp.ge.u32 	%p100, %r250, %r47;
	@%p100 bra 	$L__BB0_80;
	ld.global.u8 	%r36, [%rd2+24];
	setp.lt.s32 	%p101, %r36, %r48;
	setp.lt.s32 	%p102, %r49, %r36;
	or.pred  	%p103, %p101, %p102;
	@%p103 bra 	$L__BB0_80;
	sub.s32 	%r251, %r36, %r48;
	shl.b32 	%r252, %r251, 7;
	shl.b32 	%r253, %r7, 2;
	or.b32  	%r254, %r252, %r253;
	mov.u32 	%r255, s_hist;
	add.s32 	%r256, %r255, %r254;
	atom.shared.add.u32 	%r257, [%r256], 1;
$L__BB0_80:
	add.s32 	%r258, %r382, 25;
	setp.ge.u32 	%p104, %r258, %r47;
	@%p104 bra 	$L__BB0_83;
	ld.global.u8 	%r37, [%rd2+25];
	setp.lt.s32 	%p105, %r37, %r48;
	setp.lt.s32 	%p106, %r49, %r37;
	or.pred  	%p107, %p105, %p106;
	@%p107 bra 	$L__BB0_83;
	sub.s32 	%r259, %r37, %r48;
	shl.b32 	%r260, %r259, 7;
	shl.b32 	%r261, %r7, 2;
	or.b32  	%r262, %r260, %r261;
	mov.u32 	%r263, s_hist;
	add.s32 	%r264, %r263, %r262;
	atom.shared.add.u32 	%r265, [%r264], 1;
$L__BB0_83:
	add.s32 	%r266, %r382, 26;
	setp.ge.u32 	%p108, %r266, %r47;
	@%p108 bra 	$L__BB0_86;
	ld.global.u8 	%r38, [%rd2+26];
	setp.lt.s32 	%p109, %r38, %r48;
	setp.lt.s32 	%p110, %r49, %r38;
	or.pred  	%p111, %p109, %p110;
	@%p111 bra 	$L__BB0_86;
	sub.s32 	%r267, %r38, %r48;
	shl.b32 	%r268, %r267, 7;
	shl.b32 	%r269, %r7, 2;
	or.b32  	%r270, %r268, %r269;
	mov.u32 	%r271, s_hist;
	add.s32 	%r272, %r271, %r270;
	atom.shared.add.u32 	%r273, [%r272], 1;
$L__BB0_86:
	add.s32 	%r274, %r382, 27;
	setp.ge.u32 	%p112, %r274, %r47;
	@%p112 bra 	$L__BB0_89;
	ld.global.u8 	%r39, [%rd2+27];
	setp.lt.s32 	%p113, %r39, %r48;
	setp.lt.s32 	%p114, %r49, %r39;
	or.pred  	%p115, %p113, %p114;
	@%p115 bra 	$L__BB0_89;
	sub.s32 	%r275, %r39, %r48;
	shl.b32 	%r276, %r275, 7;
	shl.b32 	%r277, %r7, 2;
	or.b32  	%r278, %r276, %r277;
	mov.u32 	%r279, s_hist;
	add.s32 	%r280, %r279, %r278;
	atom.shared.add.u32 	%r281, [%r280], 1;
$L__BB0_89:
	add.s32 	%r282, %r382, 28;
	setp.ge.u32 	%p116, %r282, %r47;
	@%p116 bra 	$L__BB0_92;
	ld.global.u8 	%r40, [%rd2+28];
	setp.lt.s32 	%p117, %r40, %r48;
	setp.lt.s32 	%p118, %r49, %r40;
	or.pred  	%p119, %p117, %p118;
	@%p119 bra 	$L__BB0_92;
	sub.s32 	%r283, %r40, %r48;
	shl.b32 	%r284, %r283, 7;
	shl.b32 	%r285, %r7, 2;
	or.b32  	%r286, %r284, %r285;
	mov.u32 	%r287, s_hist;
	add.s32 	%r288, %r287, %r286;
	atom.shared.add.u32 	%r289, [%r288], 1;
$L__BB0_92:
	add.s32 	%r290, %r382, 29;
	setp.ge.u32 	%p120, %r290, %r47;
	@%p120 bra 	$L__BB0_95;
	ld.global.u8 	%r41, [%rd2+29];
	setp.lt.s32 	%p121, %r41, %r48;
	setp.lt.s32 	%p122, %r49, %r41;
	or.pred  	%p123, %p121, %p122;
	@%p123 bra 	$L__BB0_95;
	sub.s32 	%r291, %r41, %r48;
	shl.b32 	%r292, %r291, 7;
	shl.b32 	%r293, %r7, 2;
	or.b32  	%r294, %r292, %r293;
	mov.u32 	%r295, s_hist;
	add.s32 	%r296, %r295, %r294;
	atom.shared.add.u32 	%r297, [%r296], 1;
$L__BB0_95:
	add.s32 	%r298, %r382, 30;
	setp.ge.u32 	%p124, %r298, %r47;
	@%p124 bra 	$L__BB0_98;
	ld.global.u8 	%r42, [%rd2+30];
	setp.lt.s32 	%p125, %r42, %r48;
	setp.lt.s32 	%p126, %r49, %r42;
	or.pred  	%p127, %p125, %p126;
	@%p127 bra 	$L__BB0_98;
	sub.s32 	%r299, %r42, %r48;
	shl.b32 	%r300, %r299, 7;
	shl.b32 	%r301, %r7, 2;
	or.b32  	%r302, %r300, %r301;
	mov.u32 	%r303, s_hist;
	add.s32 	%r304, %r303, %r302;
	atom.shared.add.u32 	%r305, [%r304], 1;
$L__BB0_98:
	add.s32 	%r306, %r382, 31;
	setp.ge.u32 	%p128, %r306, %r47;
	@%p128 bra 	$L__BB0_101;
	ld.global.u8 	%r43, [%rd2+31];
	setp.lt.s32 	%p129, %r43, %r48;
	setp.lt.s32 	%p130, %r49, %r43;
	or.pred  	%p131, %p129, %p130;
	@%p131 bra 	$L__BB0_101;
	sub.s32 	%r307, %r43, %r48;
	shl.b32 	%r308, %r307, 7;
	shl.b32 	%r309, %r7, 2;
	or.b32  	%r310, %r308, %r309;
	mov.u32 	%r311, s_hist;
	add.s32 	%r312, %r311, %r310;
	atom.shared.add.u32 	%r313, [%r312], 1;
$L__BB0_101:
	add.s32 	%r382, %r382, %r10;
	setp.lt.u32 	%p132, %r382, %r47;
	@%p132 bra 	$L__BB0_5;
$L__BB0_102:
	bar.sync 	0;
	setp.gt.s32 	%p133, %r383, %r1;
	@%p133 bra 	$L__BB0_105;
	cvta.to.global.u64 	%rd3, %rd5;
	mov.u32 	%r315, s_hist;
$L__BB0_104:
	shl.b32 	%r314, %r383, 7;
	add.s32 	%r316, %r315, %r314;
	ld.shared.v4.u32 	{%r317, %r318, %r319, %r320}, [%r316];
	add.s32 	%r321, %r318, %r317;
	add.s32 	%r322, %r319, %r321;
	add.s32 	%r323, %r320, %r322;
	ld.shared.v4.u32 	{%r324, %r325, %r326, %r327}, [%r316+16];
	add.s32 	%r328, %r324, %r323;
	add.s32 	%r329, %r325, %r328;
	add.s32 	%r330, %r326, %r329;
	add.s32 	%r331, %r327, %r330;
	ld.shared.v4.u32 	{%r332, %r333, %r334, %r335}, [%r316+32];
	add.s32 	%r336, %r332, %r331;
	add.s32 	%r337, %r333, %r336;
	add.s32 	%r338, %r334, %r337;
	add.s32 	%r339, %r335, %r338;
	ld.shared.v4.u32 	{%r340, %r341, %r342, %r343}, [%r316+48];
	add.s32 	%r344, %r340, %r339;
	add.s32 	%r345, %r341, %r344;
	add.s32 	%r346, %r342, %r345;
	add.s32 	%r347, %r343, %r346;
	ld.shared.v4.u32 	{%r348, %r349, %r350, %r351}, [%r316+64];
	add.s32 	%r352, %r348, %r347;
	add.s32 	%r353, %r349, %r352;
	add.s32 	%r354, %r350, %r353;
	add.s32 	%r355, %r351, %r354;
	ld.shared.v4.u32 	{%r356, %r357, %r358, %r359}, [%r316+80];
	add.s32 	%r360, %r356, %r355;
	add.s32 	%r361, %r357, %r360;
	add.s32 	%r362, %r358, %r361;
	add.s32 	%r363, %r359, %r362;
	ld.shared.v4.u32 	{%r364, %r365, %r366, %r367}, [%r316+96];
	add.s32 	%r368, %r364, %r363;
	add.s32 	%r369, %r365, %r368;
	add.s32 	%r370, %r366, %r369;
	add.s32 	%r371, %r367, %r370;
	ld.shared.v4.u32 	{%r372, %r373, %r374, %r375}, [%r316+112];
	add.s32 	%r376, %r372, %r371;
	add.s32 	%r377, %r373, %r376;
	add.s32 	%r378, %r374, %r377;
	add.s32 	%r379, %r375, %r378;
	mul.wide.s32 	%rd7, %r383, 4;
	add.s64 	%rd8, %rd3, %rd7;
	atom.global.add.u32 	%r380, [%rd8], %r379;
	add.s32 	%r383, %r383, %r8;
	setp.le.s32 	%p134, %r383, %r1;
	@%p134 bra 	$L__BB0_104;
$L__BB0_105:
	ret;

}


// ===== COMPILED SASS (sm_100) =====

	.target	sm_100

	.elftype	@"ET_EXEC"


//--------------------- .note.nv.tkinfo           --------------------------
	.section	.note.nv.tkinfo,"",@"SHT_NOTE"
	.sectionflags	@"SHF_NOTE_NV_TKINFO"
	.tkinfo
        /*0018*/ 	.word	0x00000002
        /*0030*/ 	.string	""
        /*0030*/ 	.string	"ptxas"
        /*0030*/ 	.string	"Cuda compilation tools, release 13.0, V13.0.88"
        /*0030*/ 	.string	"Build cuda_13.0.r13.0/compiler.36424714_0"
        /*0030*/ 	.string	"-arch sm_100 -m 64 "



//--------------------- .note.nv.cuinfo           --------------------------
	.section	.note.nv.cuinfo,"",@"SHT_NOTE"
	.sectionflags	@"SHF_NOTE_NV_CUINFO"
        /*0018*/ 	.short	0x0002
        /*001a*/ 	.short	0x0064
        /*001c*/ 	.short	0x0082
	.zero		2


//--------------------- .nv.info                  --------------------------
	.section	.nv.info,"",@"SHT_CUDA_INFO"
	.align	4


	//----- nvinfo : EIATTR_REGCOUNT
	.align		4
        /*0000*/ 	.byte	0x04, 0x2f
        /*0002*/ 	.short	(.L_1 - .L_0)
	.align		4
.L_0:
        /*0004*/ 	.word	index@(_Z16histogram_kernelPKcjiiPj)
        /*0008*/ 	.word	0x00000020


	//----- nvinfo : EIATTR_FRAME_SIZE
	.align		4
.L_1:
        /*000c*/ 	.byte	0x04, 0x11
        /*000e*/ 	.short	(.L_3 - .L_2)
	.align		4
.L_2:
        /*0010*/ 	.word	index@(_Z16histogram_kernelPKcjiiPj)
        /*0014*/ 	.word	0x00000000


	//----- nvinfo : EIATTR_MIN_STACK_SIZE
	.align		4
.L_3:
        /*0018*/ 	.byte	0x04, 0x12
        /*001a*/ 	.short	(.L_5 - .L_4)
	.align		4
.L_4:
        /*001c*/ 	.word	index@(_Z16histogram_kernelPKcjiiPj)
        /*0020*/ 	.word	0x00000000
.L_5:


//--------------------- .nv.compat                --------------------------
	.section	.nv.compat,"",@"SHT_CUDA_COMPAT_INFO"
	.align	4
        /*0000*/ 	.byte	0x02, 0x09, 0x00, 0x00, 0x02, 0x02, 0x01, 0x00, 0x02, 0x05, 0x05, 0x00, 0x03, 0x07, 0x01, 0x01
        /*0010*/ 	.byte	0x02, 0x03, 0x00, 0x00, 0x02, 0x06, 0x01, 0x00, 0x04, 0x0b, 0x08, 0x00, 0x09, 0x00, 0x00, 0x00
        /*0020*/ 	.byte	0x00, 0x00, 0x00, 0x00


//--------------------- .nv.info._Z16histogram_kernelPKcjiiPj --------------------------
	.section	.nv.info._Z16histogram_kernelPKcjiiPj,"",@"SHT_CUDA_INFO"
	.sectionflags	@""
	.align	4


	//----- nvinfo : EIATTR_CUDA_API_VERSION
	.align		4
        /*0000*/ 	.byte	0x04, 0x37
        /*0002*/ 	.short	(.L_7 - .L_6)
.L_6:
        /*0004*/ 	.word	0x00000082


	//----- nvinfo : EIATTR_KPARAM_INFO
	.align		4
.L_7:
        /*0008*/ 	.byte	0x04, 0x17
        /*000a*/ 	.short	(.L_9 - .L_8)
.L_8:
        /*000c*/ 	.word	0x00000000
        /*0010*/ 	.short	0x0004
        /*0012*/ 	.short	0x0018
        /*0014*/ 	.byte	0x00, 0xf5, 0x21, 0x00


	//----- nvinfo : EIATTR_KPARAM_INFO
	.align		4
.L_9:
        /*0018*/ 	.byte	0x04, 0x17
        /*001a*/ 	.short	(.L_11 - .L_10)
.L_10:
        /*001c*/ 	.word	0x00000000
        /*0020*/ 	.short	0x0003
        /*0022*/ 	.short	0x0010
        /*0024*/ 	.byte	0x00, 0xf0, 0x11, 0x00


	//----- nvinfo : EIATTR_KPARAM_INFO
	.align		4
.L_11:
        /*0028*/ 	.byte	0x04, 0x17
        /*002a*/ 	.short	(.L_13 - .L_12)
.L_12:
        /*002c*/ 	.word	0x00000000
        /*0030*/ 	.short	0x0002
        /*0032*/ 	.short	0x000c
        /*0034*/ 	.byte	0x00, 0xf0, 0x11, 0x00


	//----- nvinfo : EIATTR_KPARAM_INFO
	.align		4
.L_13:
        /*0038*/ 	.byte	0x04, 0x17
        /*003a*/ 	.short	(.L_15 - .L_14)
.L_14:
        /*003c*/ 	.word	0x00000000
        /*0040*/ 	.short	0x0001
        /*0042*/ 	.short	0x0008
        /*0044*/ 	.byte	0x00, 0xf0, 0x11, 0x00


	//----- nvinfo : EIATTR_KPARAM_INFO
	.align		4
.L_15:
        /*0048*/ 	.byte	0x04, 0x17
        /*004a*/ 	.short	(.L_17 - .L_16)
.L_16:
        /*004c*/ 	.word	0x00000000
        /*0050*/ 	.short	0x0000
        /*0052*/ 	.short	0x0000
        /*0054*/ 	.byte	0x00, 0xf5, 0x21, 0x00


	//----- nvinfo : EIATTR_SPARSE_MMA_MASK
	.align		4
.L_17:
        /*0058*/ 	.byte	0x03, 0x50
        /*005a*/ 	.short	0x0000


	//----- nvinfo : EIATTR_MAXREG_COUNT
	.align		4
        /*005c*/ 	.byte	0x03, 0x1b
        /*005e*/ 	.short	0x00ff


	//----- nvinfo : EIATTR_NUM_BARRIERS
	.align		4
        /*0060*/ 	.byte	0x02, 0x4c
        /*0062*/ 	.byte	0x01
	.zero		1


	//----- nvinfo : EIATTR_MERCURY_ISA_VERSION
	.align		4
        /*0064*/ 	.byte	0x03, 0x5f
        /*0066*/ 	.short	0x0101


	//----- nvinfo : EIATTR_VRC_CTA_INIT_COUNT
	.align		4
        /*0068*/ 	.byte	0x02, 0x4a
	.zero		1
	.zero		1


	//----- nvinfo : EIATTR_EXIT_INSTR_OFFSETS
	.align		4
        /*006c*/ 	.byte	0x04, 0x1c
        /*006e*/ 	.short	(.L_19 - .L_18)


	//   ....[0]....
.L_18:
        /*0070*/ 	.word	0x000022c0


	//   ....[1]....
        /*0074*/ 	.word	0x000024f0


	//----- nvinfo : EIATTR_CRS_STACK_SIZE
	.align		4
.L_19:
        /*0078*/ 	.byte	0x04, 0x1e
        /*007a*/ 	.short	(.L_21 - .L_20)
.L_20:
        /*007c*/ 	.word	0x00000000


	//----- nvinfo : EIATTR_CBANK_PARAM_SIZE
	.align		4
.L_21:
        /*0080*/ 	.byte	0x03, 0x19
        /*0082*/ 	.short	0x0020


	//----- nvinfo : EIATTR_PARAM_CBANK
	.align		4
        /*0084*/ 	.byte	0x04, 0x0a
        /*0086*/ 	.short	(.L_23 - .L_22)
	.align		4
.L_22:
        /*0088*/ 	.word	index@(.nv.constant0._Z16histogram_kernelPKcjiiPj)
        /*008c*/ 	.short	0x0380
        /*008e*/ 	.short	0x0020


	//----- nvinfo : EIATTR_SW_WAR
	.align		4
.L_23:
        /*0090*/ 	.byte	0x04, 0x36
        /*0092*/ 	.short	(.L_25 - .L_24)
.L_24:
        /*0094*/ 	.word	0x00000008
.L_25:


//--------------------- .nv.callgraph             --------------------------
	.section	.nv.callgraph,"",@"SHT_CUDA_CALLGRAPH"
	.align	4
	.sectionentsize	8
	.align		4
        /*0000*/ 	.word	0x00000000
	.align		4
        /*0004*/ 	.word	0xffffffff
	.align		4
        /*0008*/ 	.word	0x00000000
	.align		4
        /*000c*/ 	.word	0xfffffffe
	.align		4
        /*0010*/ 	.word	0x00000000
	.align		4
        /*0014*/ 	.word	0xfffffffd
	.align		4
        /*0018*/ 	.word	0x00000000
	.align		4
        /*001c*/ 	.word	0xfffffffc


//--------------------- .text._Z16histogram_kernelPKcjiiPj --------------------------
	.section	.text._Z16histogram_kernelPKcjiiPj,"ax",@progbits
	.align	128
        .global         _Z16histogram_kernelPKcjiiPj
        .type           _Z16histogram_kernelPKcjiiPj,@function
        .size           _Z16histogram_kernelPKcjiiPj,(.L_x_72 - _Z16histogram_kernelPKcjiiPj)
        .other          _Z16histogram_kernelPKcjiiPj,@"STO_CUDA_ENTRY STV_DEFAULT"
_Z16histogram_kernelPKcjiiPj:
.text._Z16histogram_kernelPKcjiiPj:
[----:B------:R-:W-:Y:S01]  /*0000*/  LDC R1, c[0x0][0x37c] ;  /* 0x0000df00ff017b82 */ /* 0x000fe20000000800 */
[----:B------:R-:W0:Y:S01]  /*0010*/  S2R R3, SR_TID.X ;  /* 0x0000000000037919 */ /* 0x000e220000002100 */
[----:B------:R-:W1:Y:S01]  /*0020*/  LDCU UR4, c[0x0][0x390] ;  /* 0x00007200ff0477ac */ /* 0x000e620008000800 */
[----:B------:R-:W-:Y:S01]  /*0030*/  BSSY.RECONVERGENT B0, `(.L_x_0) ;  /* 0x0000010000007945 */ /* 0x000fe20003800200 */
[----:B------:R-:W1:Y:S02]  /*0040*/  LDCU UR5, c[0x0][0x38c] ;  /* 0x00007180ff0577ac */ /* 0x000e640008000800 */
[----:B-1----:R-:W-:-:S04]  /*0050*/  UIADD3 UR4, UPT, UPT, UR4, -UR5, URZ ;  /* 0x8000000504047290 */ /* 0x002fc8000fffe0ff */
[----:B------:R-:W-:-:S06]  /*0060*/  ULEA UR5, UR4, 0x20, 0x5 ;  /* 0x0000002004057891 */ /* 0x000fcc000f8e28ff */
[----:B0-----:R-:W-:-:S13]  /*0070*/  ISETP.GE.AND P0, PT, R3, UR5, PT ;  /* 0x0000000503007c0c */ /* 0x001fda000bf06270 */
[----:B------:R-:W-:Y:S05]  /*0080*/  @P0 BRA `(.L_x_1) ;  /* 0x0000000000280947 */ /* 0x000fea0003800000 */
[----:B------:R-:W0:Y:S01]  /*0090*/  S2R R5, SR_CgaCtaId ;  /* 0x0000000000057919 */ /* 0x000e220000008800 */
[----:B------:R-:W1:Y:S01]  /*00a0*/  LDC R7, c[0x0][0x360] ;  /* 0x0000d800ff077b82 */ /* 0x000e620000000800 */
[----:B------:R-:W-:Y:S01]  /*00b0*/  MOV R2, 0x400 ;  /* 0x0000040000027802 */ /* 0x000fe20000000f00 */
[----:B------:R-:W-:-:S03]  /*00c0*/  IMAD.MOV.U32 R0, RZ, RZ, R3 ;  /* 0x000000ffff007224 */ /* 0x000fc600078e0003 */
[----:B0-----:R-:W-:-:S07]  /*00d0*/  LEA R5, R5, R2, 0x18 ;  /* 0x0000000205057211 */ /* 0x001fce00078ec0ff */
.L_x_2:
[----:B------:R-:W-:Y:S02]  /*00e0*/  IMAD R2, R0, 0x4, R5 ;  /* 0x0000000400027824 */ /* 0x000fe400078e0205 */
[----:B-1----:R-:W-:-:S03]  /*00f0*/  IMAD.IADD R0, R7, 0x1, R0 ;  /* 0x0000000107007824 */ /* 0x002fc600078e0200 */
[----:B------:R0:W-:Y:S02]  /*0100*/  STS [R2], RZ ;  /* 0x000000ff02007388 */ /* 0x0001e40000000800 */
[----:B------:R-:W-:-:S13]  /*0110*/  ISETP.GE.AND P0, PT, R0, UR5, PT ;  /* 0x0000000500007c0c */ /* 0x000fda000bf06270 */
[----:B0-----:R-:W-:Y:S05]  /*0120*/  @!P0 BRA `(.L_x_2) ;  /* 0xfffffffc00ec8947 */ /* 0x001fea000383ffff */
.L_x_1:
[----:B------:R-:W-:Y:S05]  /*0130*/  BSYNC.RECONVERGENT B0 ;  /* 0x0000000000007941 */ /* 0x000fea0003800200 */
.L_x_0:
[----:B------:R-:W0:Y:S01]  /*0140*/  S2UR UR5, SR_CTAID.X ;  /* 0x00000000000579c3 */ /* 0x000e220000002500 */
[----:B------:R-:W1:Y:S01]  /*0150*/  LDCU UR6, c[0x0][0x388] ;  /* 0x00007100ff0677ac */ /* 0x000e620008000800 */
[----:B------:R-:W-:Y:S01]  /*0160*/  BSSY.RECONVERGENT B0, `(.L_x_3) ;  /* 0x0000213000007945 */ /* 0x000fe20003800200 */
[----:B------:R-:W2:Y:S05]  /*0170*/  LDCU.64 UR8, c[0x0][0x358] ;  /* 0x00006b00ff0877ac */ /* 0x000eaa0008000a00 */
[----:B------:R-:W0:Y:S01]  /*0180*/  LDC R0, c[0x0][0x360] ;  /* 0x0000d800ff007b82 */ /* 0x000e220000000800 */
[----:B------:R-:W3:Y:S01]  /*0190*/  LDCU UR7, c[0x0][0x390] ;  /* 0x00007200ff0777ac */ /* 0x000ee20008000800 */
[----:B------:R-:W4:Y:S01]  /*01a0*/  LDCU.64 UR10, c[0x0][0x380] ;  /* 0x00007000ff0a77ac */ /* 0x000f220008000a00 */
[----:B0-----:R-:W-:-:S04]  /*01b0*/  IMAD R2, R0, UR5, R3 ;  /* 0x0000000500027c24 */ /* 0x001fc8000f8e0203 */
[----:B------:R-:W-:Y:S01]  /*01c0*/  IMAD.SHL.U32 R9, R2, 0x20, RZ ;  /* 0x0000002002097824 */ /* 0x000fe200078e00ff */
[----:B------:R-:W-:Y:S04]  /*01d0*/  BAR.SYNC.DEFER_BLOCKING 0x0 ;  /* 0x0000000000007b1d */ /* 0x000fe80000010000 */
[----:B-1----:R-:W-:-:S13]  /*01e0*/  ISETP.GE.U32.AND P0, PT, R9, UR6, PT ;  /* 0x0000000609007c0c */ /* 0x002fda000bf06070 */
[----:B--234-:R-:W-:Y:S05]  /*01f0*/  @P0 BRA `(.L_x_4) ;  /* 0x0000002000240947 */ /* 0x01cfea0003800000 */
[----:B------:R-:W0:Y:S01]  /*0200*/  LDC R2, c[0x0][0x38c] ;  /* 0x0000e300ff027b82 */ /* 0x000e220000000800 */
[----:B------:R-:W1:Y:S01]  /*0210*/  LDCU UR5, c[0x0][0x370] ;  /* 0x00006e00ff0577ac */ /* 0x000e620008000800 */
[----:B------:R-:W-:-:S06]  /*0220*/  LOP3.LUT R8, R3, 0x1f, RZ, 0xc0, !PT ;  /* 0x0000001f03087812 */ /* 0x000fcc00078ec0ff */
[----:B------:R-:W2:Y:S01]  /*0230*/  LDC R6, c[0x0][0x388] ;  /* 0x0000e200ff067b82 */ /* 0x000ea20000000800 */
[----:B-1----:R-:W-:-:S07]  /*0240*/  IMAD R7, R0, UR5, RZ ;  /* 0x0000000500077c24 */ /* 0x002fce000f8e02ff */
.L_x_69:
[CC--:B--2---:R-:W-:Y:S01]  /*0250*/  ISETP.GE.U32.AND P0, PT, R9.reuse, R6.reuse, PT ;  /* 0x000000060900720c */ /* 0x0c4fe20003f06070 */
[C---:B------:R-:W-:Y:S01]  /*0260*/  VIADD R5, R9.reuse, 0x1 ;  /* 0x0000000109057836 */ /* 0x040fe20000000000 */
[C---:B0-----:R-:W-:Y:S01]  /*0270*/  IADD3 R4, P6, PT, R9.reuse, UR10, RZ ;  /* 0x0000000a09047c10 */ /* 0x041fe2000ffde0ff */
[C---:B------:R-:W-:Y:S01]  /*0280*/  VIADD R13, R9.reuse, 0x3 ;  /* 0x00000003090d7836 */ /* 0x040fe20000000000 */
[----:B------:R-:W-:Y:S01]  /*0290*/  BSSY.RECONVERGENT B1, `(.L_x_5) ;  /* 0x0000019000017945 */ /* 0x000fe20003800200 */
[----:B------:R-:W-:Y:S01]  /*02a0*/  VIADD R11, R9, 0x2 ;  /* 0x00000002090b7836 */ /* 0x000fe20000000000 */
[-C--:B------:R-:W-:Y:S01]  /*02b0*/  ISETP.GE.U32.AND P1, PT, R5, R6.reuse, PT ;  /* 0x000000060500720c */ /* 0x080fe20003f26070 */
[----:B------:R-:W-:Y:S01]  /*02c0*/  VIADD R5, R9, 0x4 ;  /* 0x0000000409057836 */ /* 0x000fe20000000000 */
[-C--:B------:R-:W-:Y:S01]  /*02d0*/  ISETP.GE.U32.AND P3, PT, R13, R6.reuse, PT ;  /* 0x000000060d00720c */ /* 0x080fe20003f66070 */
[----:B------:R-:W-:Y:S01]  /*02e0*/  VIADD R13, R9, 0x6 ;  /* 0x00000006090d7836 */ /* 0x000fe20000000000 */
[-C--:B------:R-:W-:Y:S01]  /*02f0*/  ISETP.GE.U32.AND P2, PT, R11, R6.reuse, PT ;  /* 0x000000060b00720c */ /* 0x080fe20003f46070 */
[----:B------:R-:W-:Y:S01]  /*0300*/  VIADD R11, R9, 0x5 ;  /* 0x00000005090b7836 */ /* 0x000fe20000000000 */
[----:B------:R-:W-:-:S02]  /*0310*/  ISETP.GE.U32.AND P4, PT, R5, R6, PT ;  /* 0x000000060500720c */ /* 0x000fc40003f86070 */
[----:B------:R-:W-:Y:S02]  /*0320*/  LEA.HI.X.SX32 R5, R9, UR11, 0x1, P6 ;  /* 0x0000000b09057c11 */ /* 0x000fe4000b0f0eff */
[-C--:B------:R-:W-:Y:S01]  /*0330*/  ISETP.GE.U32.AND P6, PT, R13, R6.reuse, PT ;  /* 0x000000060d00720c */ /* 0x080fe20003fc6070 */
[----:B------:R-:W-:Y:S01]  /*0340*/  VIADD R13, R9, 0x7 ;  /* 0x00000007090d7836 */ /* 0x000fe20000000000 */
[----:B------:R-:W-:Y:S01]  /*0350*/  ISETP.GE.U32.AND P5, PT, R11, R6, PT ;  /* 0x000000060b00720c */ /* 0x000fe20003fa6070 */
[----:B-1-34-:R-:W-:-:S12]  /*0360*/  @P0 BRA `(.L_x_6) ;  /* 0x00000000002c0947 */ /* 0x01afd80003800000 */
[----:B------:R-:W2:Y:S02]  /*0370*/  LDG.E.U8 R11, desc[UR8][R4.64] ;  /* 0x00000008040b7981 */ /* 0x000ea4000c1e1100 */
[----:B--2---:R-:W-:-:S04]  /*0380*/  ISETP.GT.AND P0, PT, R11, UR7, PT ;  /* 0x000000070b007c0c */ /* 0x004fc8000bf04270 */
[----:B0-----:R-:W-:-:S13]  /*0390*/  ISETP.LT.OR P0, PT, R11, R2, P0 ;  /* 0x000000020b00720c */ /* 0x001fda0000701670 */
[----:B------:R-:W-:Y:S05]  /*03a0*/  @P0 BRA `(.L_x_6) ;  /* 0x00000000001c0947 */ /* 0x000fea0003800000 */
[----:B------:R-:W0:Y:S01]  /*03b0*/  S2UR UR6, SR_CgaCtaId ;  /* 0x00000000000679c3 */ /* 0x000e220000008800 */
[----:B------:R-:W-:Y:S01]  /*03c0*/  IMAD.IADD R11, R11, 0x1, -R2 ;  /* 0x000000010b0b7824 */ /* 0x000fe200078e0a02 */
[----:B------:R-:W-:-:S03]  /*03d0*/  UMOV UR5, 0x400 ;  /* 0x0000040000057882 */ /* 0x000fc60000000000 */
[----:B------:R-:W-:Y:S01]  /*03e0*/  IMAD R10, R11, 0x20, R8 ;  /* 0x000000200b0a7824 */ /* 0x000fe200078e0208 */
[----:B0-----:R-:W-:-:S06]  /*03f0*/  ULEA UR5, UR6, UR5, 0x18 ;  /* 0x0000000506057291 */ /* 0x001fcc000f8ec0ff */
[----:B------:R-:W-:-:S05]  /*0400*/  LEA R10, R10, UR5, 0x2 ;  /* 0x000000050a0a7c11 */ /* 0x000fca000f8e10ff */
[----:B------:R1:W-:Y:S02]  /*0410*/  ATOMS.POPC.INC.32 RZ, [R10+URZ] ;  /* 0x000000000aff7f8c */ /* 0x0003e4000d8000ff */
.L_x_6:
[----:B------:R-:W-:Y:S05]  /*0420*/  BSYNC.RECONVERGENT B1 ;  /* 0x0000000000017941 */ /* 0x000fea0003800200 */
.L_x_5:
[----:B------:R-:W-:Y:S01]  /*0430*/  BSSY.RECONVERGENT B1, `(.L_x_7) ;  /* 0x000000f000017945 */ /* 0x000fe20003800200 */
[----:B------:R-:W-:Y:S01]  /*0440*/  ISETP.GE.U32.AND P0, PT, R13, R6, PT ;  /* 0x000000060d00720c */ /* 0x000fe20003f06070 */
[----:B------:R-:W-:Y:S02]  /*0450*/  VIADD R13, R9, 0x8 ;  /* 0x00000008090d7836 */ /* 0x000fe40000000000 */
[----:B------:R-:W-:Y:S10]  /*0460*/  @P1 BRA `(.L_x_8) ;  /* 0x00000000002c1947 */ /* 0x000ff40003800000 */
[----:B------:R-:W2:Y:S02]  /*0470*/  LDG.E.U8 R11, desc[UR8][R4.64+0x1] ;  /* 0x00000108040b7981 */ /* 0x000ea4000c1e1100 */
[----:B--2---:R-:W-:-:S04]  /*0480*/  ISETP.GT.AND P1, PT, R11, UR7, PT ;  /* 0x000000070b007c0c */ /* 0x004fc8000bf24270 */
[----:B0-----:R-:W-:-:S13]  /*0490*/  ISETP.LT.OR P1, PT, R11, R2, P1 ;  /* 0x000000020b00720c */ /* 0x001fda0000f21670 */
[----:B------:R-:W-:Y:S05]  /*04a0*/  @P1 BRA `(.L_x_8) ;  /* 0x00000000001c1947 */ /* 0x000fea0003800000 */
[----:B------:R-:W0:Y:S01]  /*04b0*/  S2UR UR6, SR_CgaCtaId ;  /* 0x00000000000679c3 */ /* 0x000e220000008800 */
[----:B------:R-:W-:Y:S01]  /*04c0*/  IMAD.IADD R11, R11, 0x1, -R2 ;  /* 0x000000010b0b7824 */ /* 0x000fe200078e0a02 */
[----:B------:R-:W-:-:S03]  /*04d0*/  UMOV UR5, 0x400 ;  /* 0x0000040000057882 */ /* 0x000fc60000000000 */
[----:B-1----:R-:W-:Y:S01]  /*04e0*/  IMAD R10, R11, 0x20, R8 ;  /* 0x000000200b0a7824 */ /* 0x002fe200078e0208 */
[----:B0-----:R-:W-:-:S06]  /*04f0*/  ULEA UR5, UR6, UR5, 0x18 ;  /* 0x0000000506057291 */ /* 0x001fcc000f8ec0ff */
[----:B------:R-:W-:-:S05]  /*0500*/  LEA R10, R10, UR5, 0x2 ;  /* 0x000000050a0a7c11 */ /* 0x000fca000f8e10ff */
[----:B------:R2:W-:Y:S02]  /*0510*/  ATOMS.POPC.INC.32 RZ, [R10+URZ] ;  /* 0x000000000aff7f8c */ /* 0x0005e4000d8000ff */
.L_x_8:
[----:B------:R-:W-:Y:S05]  /*0520*/  BSYNC.RECONVERGENT B1 ;  /* 0x0000000000017941 */ /* 0x000fea0003800200 */
.L_x_7:
[----:B------:R-:W-:Y:S01]  /*0530*/  BSSY.RECONVERGENT B1, `(.L_x_9) ;  /* 0x000000f000017945 */ /* 0x000fe20003800200 */
[----:B------:R-:W-:Y:S01]  /*0540*/  ISETP.GE.U32.AND P1, PT, R13, R6, PT ;  /* 0x000000060d00720c */ /* 0x000fe20003f26070 */
[----:B------:R-:W-:Y:S02]  /*0550*/  VIADD R13, R9, 0x9 ;  /* 0x00000009090d7836 */ /* 0x000fe40000000000 */
[----:B------:R-:W-:Y:S10]  /*0560*/  @P2 BRA `(.L_x_10) ;  /* 0x00000000002c2947 */ /* 0x000ff40003800000 */
[----:B------:R-:W3:Y:S02]  /*0570*/  LDG.E.U8 R11, desc[UR8][R4.64+0x2] ;  /* 0x00000208040b7981 */ /* 0x000ee4000c1e1100 */
[----:B---3--:R-:W-:-:S04]  /*0580*/  ISETP.GT.AND P2, PT, R11, UR7, PT ;  /* 0x000000070b007c0c */ /* 0x008fc8000bf44270 */
[----:B0-----:R-:W-:-:S13]  /*0590*/  ISETP.LT.OR P2, PT, R11, R2, P2 ;  /* 0x000000020b00720c */ /* 0x001fda0001741670 */
[----:B------:R-:W-:Y:S05]  /*05a0*/  @P2 BRA `(.L_x_10) ;  /* 0x00000000001c2947 */ /* 0x000fea0003800000 */
[----:B------:R-:W0:Y:S01]  /*05b0*/  S2UR UR6, SR_CgaCtaId ;  /* 0x00000000000679c3 */ /* 0x000e220000008800 */
[----:B------:R-:W-:Y:S01]  /*05c0*/  IMAD.IADD R11, R11, 0x1, -R2 ;  /* 0x000000010b0b7824 */ /* 0x000fe200078e0a02 */
[----:B------:R-:W-:-:S03]  /*05d0*/  UMOV UR5, 0x400 ;  /* 0x0000040000057882 */ /* 0x000fc60000000000 */
[----:B-12---:R-:W-:Y:S01]  /*05e0*/  IMAD R10, R11, 0x20, R8 ;  /* 0x000000200b0a7824 */ /* 0x006fe200078e0208 */
[----:B0-----:R-:W-:-:S06]  /*05f0*/  ULEA UR5, UR6, UR5, 0x18 ;  /* 0x0000000506057291 */ /* 0x001fcc000f8ec0ff */
[----:B------:R-:W-:-:S05]  /*0600*/  LEA R10, R10, UR5, 0x2 ;  /* 0x000000050a0a7c11 */ /* 0x000fca000f8e10ff */
[----:B------:R3:W-:Y:S02]  /*0610*/  ATOMS.POPC.INC.32 RZ, [R10+URZ] ;  /* 0x000000000aff7f8c */ /* 0x0007e4000d8000ff */
.L_x_10:
[----:B------:R-:W-:Y:S05]  /*0620*/  BSYNC.RECONVERGENT B1 ;  /* 0x0000000000017941 */ /* 0x000fea0003800200 */
.L_x_9:
[----:B------:R-:W-:Y:S01]  /*0630*/  BSSY.RECONVERGENT B1, `(.L_x_11) ;  /* 0x000000f000017945 */ /* 0x000fe20003800200 */
[----:B------:R-:W-:Y:S01]  /*0640*/  ISETP.GE.U32.AND P2, PT, R13, R6, PT ;  /* 0x000000060d00720c */ /* 0x000fe20003f46070 */
[----:B------:R-:W-:Y:S02]  /*0650*/  VIADD R13, R9, 0xa ;  /* 0x0000000a090d7836 */ /* 0x000fe40000000000 */
[----:B------:R-:W-:Y:S10]  /*0660*/  @P3 BRA `(.L_x_12) ;  /* 0x00000000002c3947 */ /* 0x000ff40003800000 */
[----:B------:R-:W4:Y:S02]  /*0670*/  LDG.E.U8 R11, desc[UR8][R4.64+0x3] ;  /* 0x00000308040b7981 */ /* 0x000f24000c1e1100 */
[----:B----4-:R-:W-:-:S04]  /*0680*/  ISETP.GT.AND P3, PT, R11, UR7, PT ;  /* 0x000000070b007c0c */ /* 0x010fc8000bf64270 */
[----:B0-----:R-:W-:-:S13]  /*0690*/  ISETP.LT.OR P3, PT, R11, R2, P3 ;  /* 0x000000020b00720c */ /* 0x001fda0001f61670 */
[----:B------:R-:W-:Y:S05]  /*06a0*/  @P3 BRA `(.L_x_12) ;  /* 0x00000000001c3947 */ /* 0x000fea0003800000 */
[----:B------:R-:W0:Y:S01]  /*06b0*/  S2UR UR6, SR_CgaCtaId ;  /* 0x00000000000679c3 */ /* 0x000e220000008800 */
[----:B------:R-:W-:Y:S01]  /*06c0*/  IMAD.IADD R11, R11, 0x1, -R2 ;  /* 0x000000010b0b7824 */ /* 0x000fe200078e0a02 */
[----:B------:R-:W-:-:S03]  /*06d0*/  UMOV UR5, 0x400 ;  /* 0x0000040000057882 */ /* 0x000fc60000000000 */
[----:B-123--:R-:W-:Y:S01]  /*06e0*/  IMAD R10, R11, 0x20, R8 ;  /* 0x000000200b0a7824 */ /* 0x00efe200078e0208 */
[----:B0-----:R-:W-:-:S06]  /*06f0*/  ULEA UR5, UR6, UR5, 0x18 ;  /* 0x0000000506057291 */ /* 0x001fcc000f8ec0ff */
[----:B------:R-:W-:-:S05]  /*0700*/  LEA R10, R10, UR5, 0x2 ;  /* 0x000000050a0a7c11 */ /* 0x000fca000f8e10ff */
[----:B------:R4:W-:Y:S02]  /*0710*/  ATOMS.POPC.INC.32 RZ, [R10+URZ] ;  /* 0x000000000aff7f8c */ /* 0x0009e4000d8000ff */
.L_x_12:
[----:B------:R-:W-:Y:S05]  /*0720*/  BSYNC.RECONVERGENT B1 ;  /* 0x0000000000017941 */ /* 0x000fea0003800200 */
.L_x_11:
[----:B------:R-:W-:Y:S01]  /*0730*/  BSSY.RECONVERGENT B1, `(.L_x_13) ;  /* 0x000000f000017945 */ /* 0x000fe20003800200 */
[----:B------:R-:W-:Y:S01]  /*0740*/  ISETP.GE.U32.AND P3, PT, R13, R6, PT ;  /* 0x000000060d00720c */ /* 0x000fe20003f66070 */
[----:B------:R-:W-:Y:S02]  /*0750*/  VIADD R13, R9, 0xb ;  /* 0x0000000b090d7836 */ /* 0x000fe40000000000 */
[----:B------:R-:W-:Y:S10]  /*0760*/  @P4 BRA `(.L_x_14) ;  /* 0x00000000002c4947 */ /* 0x000ff40003800000 */
[----:B------:R-:W5:Y:S02]  /*0770*/  LDG.E.U8 R11, desc[UR8][R4.64+0x4] ;  /* 0x00000408040b7981 */ /* 0x000f64000c1e1100 */
[----:B-----5:R-:W-:-:S04]  /*0780*/  ISETP.GT.AND P4, PT, R11, UR7, PT ;  /* 0x000000070b007c0c */ /* 0x020fc8000bf84270 */
[----:B0-----:R-:W-:-:S13]  /*0790*/  ISETP.LT.OR P4, PT, R11, R2, P4 ;  /* 0x000000020b00720c */ /* 0x001fda0002781670 */
[----:B------:R-:W-:Y:S05]  /*07a0*/  @P4 BRA `(.L_x_14) ;  /* 0x00000000001c4947 */ /* 0x000fea0003800000 */
[----:B------:R-:W0:Y:S01]  /*07b0*/  S2UR UR6, SR_CgaCtaId ;  /* 0x00000000000679c3 */ /* 0x000e220000008800 */
[----:B------:R-:W-:Y:S01]  /*07c0*/  IMAD.IADD R11, R11, 0x1, -R2 ;  /* 0x000000010b0b7824 */ /* 0x000fe200078e0a02 */
[----:B------:R-:W-:-:S03]  /*07d0*/  UMOV UR5, 0x400 ;  /* 0x0000040000057882 */ /* 0x000fc60000000000 */
[----:B-1234-:R-:W-:Y:S01]  /*07e0*/  IMAD R10, R11, 0x20, R8 ;  /* 0x000000200b0a7824 */ /* 0x01efe200078e0208 */
[----:B0-----:R-:W-:-:S06]  /*07f0*/  ULEA UR5, UR6, UR5, 0x18 ;  /* 0x0000000506057291 */ /* 0x001fcc000f8ec0ff */
[----:B------:R-:W-:-:S05]  /*0800*/  LEA R10, R10, UR5, 0x2 ;  /* 0x000000050a0a7c11 */ /* 0x000fca000f8e10ff */
[----:B------:R0:W-:Y:S02]  /*0810*/  ATOMS.POPC.INC.32 RZ, [R10+URZ] ;  /* 0x000000000aff7f8c */ /* 0x0001e4000d8000ff */
.L_x_14:
[----:B------:R-:W-:Y:S05]  /*0820*/  BSYNC.RECONVERGENT B1 ;  /* 0x0000000000017941 */ /* 0x000fea0003800200 */
.L_x_13:
        /* <DEDUP_REMOVED lines=15> */
.L_x_16:
[----:B------:R-:W-:Y:S05]  /*0920*/  BSYNC.RECONVERGENT B1 ;  /* 0x0000000000017941 */ /* 0x000fea0003800200 */
.L_x_15:
        /* <DEDUP_REMOVED lines=15> */
.L_x_18:
[----:B------:R-:W-:Y:S05]  /*0a20*/  BSYNC.RECONVERGENT B1 ;  /* 0x0000000000017941 */ /* 0x000fea0003800200 */
.L_x_17:
        /* <DEDUP_REMOVED lines=15> */
.L_x_20:
[----:B------:R-:W-:Y:S05]  /*0b20*/  BSYNC.RECONVERGENT B1 ;  /* 0x0000000000017941 */ /* 0x000fea0003800200 */
.L_x_19:
        /* <DEDUP_REMOVED lines=15> */
.L_x_22:
[----:B------:R-:W-:Y:S05]  /*0c20*/  BSYNC.RECONVERGENT B1 ;  /* 0x0000000000017941 */ /* 0x000fea0003800200 */
.L_x_21:
        /* <DEDUP_REMOVED lines=15> */
.L_x_24:
[----:B------:R-:W-:Y:S05]  /*0d20*/  BSYNC.RECONVERGENT B1 ;  /* 0x0000000000017941 */ /* 0x000fea0003800200 */
.L_x_23:
        /* <DEDUP_REMOVED lines=15> */
.L_x_26:
[----:B------:R-:W-:Y:S05]  /*0e20*/  BSYNC.RECONVERGENT B1 ;  /* 0x0000000000017941 */ /* 0x000fea0003800200 */
.L_x_25:
        /* <DEDUP_REMOVED lines=15> */
.L_x_28:
[----:B------:R-:W-:Y:S05]  /*0f20*/  BSYNC.RECONVERGENT B1 ;  /* 0x0000000000017941 */ /* 0x000fea0003800200 */
.L_x_27:
        /* <DEDUP_REMOVED lines=15> */
.L_x_30:
[----:B------:R-:W-:Y:S05]  /*1020*/  BSYNC.RECONVERGENT B1 ;  /* 0x0000000000017941 */ /* 0x000fea0003800200 */
.L_x_29:
        /* <DEDUP_REMOVED lines=15> */
.L_x_32:
[----:B------:R-:W-:Y:S05]  /*1120*/  BSYNC.RECONVERGENT B1 ;  /* 0x0000000000017941 */ /* 0x000fea0003800200 */
.L_x_31:
        /* <DEDUP_REMOVED lines=15> */
.L_x_34:
[----:B------:R-:W-:Y:S05]  /*1220*/  BSYNC.RECONVERGENT B1 ;  /* 0x0000000000017941 */ /* 0x000fea0003800200 */
.L_x_33:
        /* <DEDUP_REMOVED lines=15> */
.L_x_36:
[----:B------:R-:W-:Y:S05]  /*1320*/  BSYNC.RECONVERGENT B1 ;  /* 0x0000000000017941 */ /* 0x000fea0003800200 */
.L_x_35:
        /* <DEDUP_REMOVED lines=15> */
.L_x_38:
[----:B------:R-:W-:Y:S05]  /*1420*/  BSYNC.RECONVERGENT B1 ;  /* 0x0000000000017941 */ /* 0x000fea0003800200 */
.L_x_37:
        /* <DEDUP_REMOVED lines=15> */
.L_x_40:
[----:B------:R-:W-:Y:S05]  /*1520*/  BSYNC.RECONVERGENT B1 ;  /* 0x0000000000017941 */ /* 0x000fea0003800200 */
.L_x_39:
        /* <DEDUP_REMOVED lines=15> */
.L_x_42:
[----:B------:R-:W-:Y:S05]  /*1620*/  BSYNC.RECONVERGENT B1 ;  /* 0x0000000000017941 */ /* 0x000fea0003800200 */
.L_x_41:
        /* <DEDUP_REMOVED lines=15> */
.L_x_44:
[----:B------:R-:W-:Y:S05]  /*1720*/  BSYNC.RECONVERGENT B1 ;  /* 0x0000000000017941 */ /* 0x000fea0003800200 */
.L_x_43:
        /* <DEDUP_REMOVED lines=15> */
.L_x_46:
[----:B------:R-:W-:Y:S05]  /*1820*/  BSYNC.RECONVERGENT B1 ;  /* 0x0000000000017941 */ /* 0x000fea0003800200 */
.L_x_45:
        /* <DEDUP_REMOVED lines=15> */
.L_x_48:
[----:B------:R-:W-:Y:S05]  /*1920*/  BSYNC.RECONVERGENT B1 ;  /* 0x0000000000017941 */ /* 0x000fea0003800200 */
.L_x_47:
        /* <DEDUP_REMOVED lines=15> */
.L_x_50:
[----:B------:R-:W-:Y:S05]  /*1a20*/  BSYNC.RECONVERGENT B1 ;  /* 0x0000000000017941 */ /* 0x000fea0003800200 */
.L_x_49:
        /* <DEDUP_REMOVED lines=15> */
.L_x_52:
[----:B------:R-:W-:Y:S05]  /*1b20*/  BSYNC.RECONVERGENT B1 ;  /* 0x0000000000017941 */ /* 0x000fea0003800200 */
.L_x_51:
        /* <DEDUP_REMOVED lines=15> */
.L_x_54:
[----:B------:R-:W-:Y:S05]  /*1c20*/  BSYNC.RECONVERGENT B1 ;  /* 0x0000000000017941 */ /* 0x000fea0003800200 */
.L_x_53:
[----:B------:R-:W-:Y:S01]  /*1c30*/  BSSY.RECONVERGENT B1, `(.L_x_55) ;  /* 0x000000e000017945 */ /* 0x000fe20003800200 */
[----:B------:R-:W-:-:S03]  /*1c40*/  ISETP.GE.U32.AND P3, PT, R13, R6, PT ;  /* 0x000000060d00720c */ /* 0x000fc60003f66070 */
        /* <DEDUP_REMOVED lines=12> */
.L_x_56:
[----:B------:R-:W-:Y:S05]  /*1d10*/  BSYNC.RECONVERGENT B1 ;  /* 0x0000000000017941 */ /* 0x000fea0003800200 */
.L_x_55:
[----:B------:R-:W-:Y:S04]  /*1d20*/  BSSY.RECONVERGENT B1, `(.L_x_57) ;  /* 0x000000d000017945 */ /* 0x000fe80003800200 */
[----:B------:R-:W-:Y:S05]  /*1d30*/  @P5 BRA `(.L_x_58) ;  /* 0x00000000002c5947 */ /* 0x000fea0003800000 */
        /* <DEDUP_REMOVED lines=11> */
.L_x_58:
[----:B------:R-:W-:Y:S05]  /*1df0*/  BSYNC.RECONVERGENT B1 ;  /* 0x0000000000017941 */ /* 0x000fea0003800200 */
.L_x_57:
        /* <DEDUP_REMOVED lines=13> */
.L_x_60:
[----:B------:R-:W-:Y:S05]  /*1ed0*/  BSYNC.RECONVERGENT B1 ;  /* 0x0000000000017941 */ /* 0x000fea0003800200 */
.L_x_59:
        /* <DEDUP_REMOVED lines=13> */
.L_x_62:
[----:B------:R-:W-:Y:S05]  /*1fb0*/  BSYNC.RECONVERGENT B1 ;  /* 0x0000000000017941 */ /* 0x000fea0003800200 */
.L_x_61:
        /* <DEDUP_REMOVED lines=13> */
.L_x_64:
[----:B------:R-:W-:Y:S05]  /*2090*/  BSYNC.RECONVERGENT B1 ;  /* 0x0000000000017941 */ /* 0x000fea0003800200 */
.L_x_63:
        /* <DEDUP_REMOVED lines=13> */
.L_x_66:
[----:B------:R-:W-:Y:S05]  /*2170*/  BSYNC.RECONVERGENT B1 ;  /* 0x0000000000017941 */ /* 0x000fea0003800200 */
.L_x_65:
        /* <DEDUP_REMOVED lines=13> */
.L_x_68:
[----:B------:R-:W-:Y:S05]  /*2250*/  BSYNC.RECONVERGENT B1 ;  /* 0x0000000000017941 */ /* 0x000fea0003800200 */
.L_x_67:
[----:B------:R-:W-:-:S05]  /*2260*/  IMAD R9, R7, 0x20, R9 ;  /* 0x0000002007097824 */ /* 0x000fca00078e0209 */
[----:B------:R-:W-:-:S13]  /*2270*/  ISETP.GE.U32.AND P0, PT, R9, R6, PT ;  /* 0x000000060900720c */ /* 0x000fda0003f06070 */
[----:B------:R-:W-:Y:S05]  /*2280*/  @!P0 BRA `(.L_x_69) ;  /* 0xffffffdc00f08947 */ /* 0x000fea000383ffff */
.L_x_4:
[----:B------:R-:W-:Y:S05]  /*2290*/  BSYNC.RECONVERGENT B0 ;  /* 0x0000000000007941 */ /* 0x000fea0003800200 */
.L_x_3:
[----:B------:R-:W-:Y:S01]  /*22a0*/  BAR.SYNC.DEFER_BLOCKING 0x0 ;  /* 0x0000000000007b1d */ /* 0x000fe20000010000 */
[----:B------:R-:W-:-:S13]  /*22b0*/  ISETP.GT.AND P0, PT, R3, UR4, PT ;  /* 0x0000000403007c0c */ /* 0x000fda000bf04270 */
[----:B------:R-:W-:Y:S05]  /*22c0*/  @P0 EXIT ;  /* 0x000000000000094d */ /* 0x000fea0003800000 */
[----:B------:R-:W5:Y:S01]  /*22d0*/  S2UR UR6, SR_CgaCtaId ;  /* 0x00000000000679c3 */ /* 0x000f620000008800 */
[----:B------:R-:W-:-:S07]  /*22e0*/  UMOV UR5, 0x400 ;  /* 0x0000040000057882 */ /* 0x000fce0000000000 */
[----:B------:R-:W0:Y:S01]  /*22f0*/  LDC.64 R28, c[0x0][0x398] ;  /* 0x0000e600ff1c7b82 */ /* 0x000e220000000a00 */
[----:B-----5:R-:W-:-:S12]  /*2300*/  ULEA UR5, UR6, UR5, 0x18 ;  /* 0x0000000506057291 */ /* 0x020fd8000f8ec0ff */
.L_x_70:
[----:B0-----:R-:W-:-:S05]  /*2310*/  LEA R2, R3, UR5, 0x7 ;  /* 0x0000000503027c11 */ /* 0x001fca000f8e38ff */
[----:B------:R-:W0:Y:S04]  /*2320*/  LDS.128 R16, [R2] ;  /* 0x0000000002107984 */ /* 0x000e280000000c00 */
[----:B------:R-:W5:Y:S04]  /*2330*/  LDS.128 R20, [R2+0x10] ;  /* 0x0000100002147984 */ /* 0x000f680000000c00 */
[----:B------:R-:W5:Y:S04]  /*2340*/  LDS.128 R4, [R2+0x20] ;  /* 0x0000200002047984 */ /* 0x000f680000000c00 */
[----:B-1234-:R-:W1:Y:S04]  /*2350*/  LDS.128 R8, [R2+0x30] ;  /* 0x0000300002087984 */ /* 0x01ee680000000c00 */
[----:B------:R-:W2:Y:S04]  /*2360*/  LDS.128 R12, [R2+0x40] ;  /* 0x00004000020c7984 */ /* 0x000ea80000000c00 */
[----:B------:R-:W-:Y:S01]  /*2370*/  LDS.128 R24, [R2+0x70] ;  /* 0x0000700002187984 */ /* 0x000fe20000000c00 */
[----:B0-----:R-:W-:-:S04]  /*2380*/  IADD3 R16, PT, PT, R18, R17, R16 ;  /* 0x0000001112107210 */ /* 0x001fc80007ffe010 */
[----:B-----5:R-:W-:Y:S02]  /*2390*/  IADD3 R20, PT, PT, R20, R19, R16 ;  /* 0x0000001314147210 */ /* 0x020fe40007ffe010 */
[----:B------:R-:W0:Y:S02]  /*23a0*/  LDS.128 R16, [R2+0x50] ;  /* 0x0000500002107984 */ /* 0x000e240000000c00 */
[----:B------:R-:W-:-:S04]  /*23b0*/  IADD3 R20, PT, PT, R22, R21, R20 ;  /* 0x0000001516147210 */ /* 0x000fc80007ffe014 */
[----:B------:R-:W-:Y:S02]  /*23c0*/  IADD3 R4, PT, PT, R4, R23, R20 ;  /* 0x0000001704047210 */ /* 0x000fe40007ffe014 */
[----:B------:R-:W3:Y:S02]  /*23d0*/  LDS.128 R20, [R2+0x60] ;  /* 0x0000600002147984 */ /* 0x000ee40000000c00 */
[----:B------:R-:W-:-:S04]  /*23e0*/  IADD3 R4, PT, PT, R6, R5, R4 ;  /* 0x0000000506047210 */ /* 0x000fc80007ffe004 */
[----:B-1----:R-:W-:-:S04]  /*23f0*/  IADD3 R4, PT, PT, R8, R7, R4 ;  /* 0x0000000708047210 */ /* 0x002fc80007ffe004 */
[----:B------:R-:W-:-:S04]  /*2400*/  IADD3 R4, PT, PT, R10, R9, R4 ;  /* 0x000000090a047210 */ /* 0x000fc80007ffe004 */
[----:B--2---:R-:W-:-:S04]  /*2410*/  IADD3 R4, PT, PT, R12, R11, R4 ;  /* 0x0000000b0c047210 */ /* 0x004fc80007ffe004 */
[----:B------:R-:W-:-:S04]  /*2420*/  IADD3 R4, PT, PT, R14, R13, R4 ;  /* 0x0000000d0e047210 */ /* 0x000fc80007ffe004 */
[----:B0-----:R-:W-:-:S04]  /*2430*/  IADD3 R4, PT, PT, R16, R15, R4 ;  /* 0x0000000f10047210 */ /* 0x001fc80007ffe004 */
[----:B------:R-:W-:-:S04]  /*2440*/  IADD3 R4, PT, PT, R18, R17, R4 ;  /* 0x0000001112047210 */ /* 0x000fc80007ffe004 */
[----:B---3--:R-:W-:-:S04]  /*2450*/  IADD3 R4, PT, PT, R20, R19, R4 ;  /* 0x0000001314047210 */ /* 0x008fc80007ffe004 */
[----:B------:R-:W-:-:S04]  /*2460*/  IADD3 R4, PT, PT, R22, R21, R4 ;  /* 0x0000001516047210 */ /* 0x000fc80007ffe004 */
[----:B------:R-:W-:-:S04]  /*2470*/  IADD3 R4, PT, PT, R24, R23, R4 ;  /* 0x0000001718047210 */ /* 0x000fc80007ffe004 */
[----:B------:R-:W-:Y:S01]  /*2480*/  IADD3 R26, PT, PT, R26, R25, R4 ;  /* 0x000000191a1a7210 */ /* 0x000fe20007ffe004 */
[----:B------:R-:W-:-:S04]  /*2490*/  IMAD.WIDE R4, R3, 0x4, R28 ;  /* 0x0000000403047825 */ /* 0x000fc800078e021c */
[----:B------:R-:W-:Y:S02]  /*24a0*/  IMAD.IADD R3, R0, 0x1, R3 ;  /* 0x0000000100037824 */ /* 0x000fe400078e0203 */
[----:B------:R-:W-:-:S03]  /*24b0*/  IMAD.IADD R27, R27, 0x1, R26 ;  /* 0x000000011b1b7824 */ /* 0x000fc600078e021a */
[----:B------:R-:W-:Y:S02]  /*24c0*/  ISETP.GT.AND P0, PT, R3, UR4, PT ;  /* 0x0000000403007c0c */ /* 0x000fe4000bf04270 */
[----:B------:R0:W-:Y:S11]  /*24d0*/  REDG.E.ADD.STRONG.GPU desc[UR8][R4.64], R27 ;  /* 0x0000001b0400798e */ /* 0x0001f6000c12e108 */
[----:B------:R-:W-:Y:S05]  /*24e0*/  @!P0 BRA `(.L_x_70) ;  /* 0xfffffffc00888947 */ /* 0x000fea000383ffff */
[----:B------:R-:W-:Y:S05]  /*24f0*/  EXIT ;  /* 0x000000000000794d */ /* 0x000fea0003800000 */
.L_x_71:
[----:B------:R-:W-:-:S00]  /*2500*/  BRA `(.L_x_71) ;  /* 0xfffffffc00fc7947 */ /* 0x000fc0000383ffff */
[----:B------:R-:W-:-:S00]  /*2510*/  NOP ;  /* 0x0000000000007918 */ /* 0x000fc00000000000 */
        /* <DEDUP_REMOVED lines=14> */
.L_x_72:


//--------------------- .nv.shared._Z16histogram_kernelPKcjiiPj --------------------------
	.section	.nv.shared._Z16histogram_kernelPKcjiiPj,"aw",@nobits
	.sectionflags	@""
	.align	16
	.zero		1024


//--------------------- .nv.shared.reserved.0     --------------------------
	.section	.nv.shared.reserved.0,"aw",@nobits
	.weak		__nv_reservedSMEM_offset_0_alias
	.size		__nv_reservedSMEM_offset_0_alias, 0, 64
	.other		__nv_reservedSMEM_offset_0_alias,@"STO_CUDA_RESERVED_SHARED STV_DEFAULT"
__nv_reservedSMEM_offset_0_alias:
	.zero		0
	.zero		64


//--------------------- .nv.constant0._Z16histogram_kernelPKcjiiPj --------------------------
	.section	.nv.constant0._Z16histogram_kernelPKcjiiPj,"a",@progbits
	.sectionflags	@""
	.align	4
.nv.constant0._Z16histogram_kernelPKcjiiPj:
	.zero		928


//--------------------- SYMBOLS --------------------------

	.type		.nv.reservedSmem.offset0,@object
	.size		.nv.reservedSmem.offset0,0x4
	.type		.nv.reservedSmem.cap,@object
	.size		.nv.reservedSmem.cap,0x4
